	.headerflags	@"EF_CUDA_TEXMODE_UNIFIED EF_CUDA_64BIT_ADDRESS EF_CUDA_ACCELERATORS EF_CUDA_SM90 EF_CUDA_VIRTUAL_SM(EF_CUDA_SM90)"
	.elftype	@"ET_EXEC"


//--------------------- .nv.info                  --------------------------
	.section	.nv.info,"",@"SHT_CUDA_INFO"
	.align	4


	//----- nvinfo : EIATTR_REGCOUNT
	.align		4
        /*0000*/ 	.byte	0x04, 0x2f
        /*0002*/ 	.short	(.L_3 - .L_2)
	.align		4
.L_2:
        /*0004*/ 	.word	index@(triton_poi_fused__native_batch_norm_legit_no_training_add_convolution_relu_15)
        /*0008*/ 	.word	0x00000020


	//----- nvinfo : EIATTR_MIN_STACK_SIZE
	.align		4
.L_3:
        /*000c*/ 	.byte	0x04, 0x12
        /*000e*/ 	.short	(.L_5 - .L_4)
	.align		4
.L_4:
        /*0010*/ 	.word	index@(triton_poi_fused__native_batch_norm_legit_no_training_add_convolution_relu_15)
        /*0014*/ 	.word	0x00000000


	//----- nvinfo : EIATTR_FRAME_SIZE
	.align		4
.L_5:
        /*0018*/ 	.byte	0x04, 0x11
        /*001a*/ 	.short	(.L_7 - .L_6)
	.align		4
.L_6:
        /*001c*/ 	.word	index@(triton_poi_fused__native_batch_norm_legit_no_training_add_convolution_relu_15)
        /*0020*/ 	.word	0x00000000


	//----- nvinfo : EIATTR_MIN_STACK_SIZE
	.align		4
.L_7:
        /*0024*/ 	.byte	0x04, 0x12
        /*0026*/ 	.short	(.L_9 - .L_8)
	.align		4
.L_8:
        /*0028*/ 	.word	index@(triton_poi_fused__native_batch_norm_legit_no_training_add_convolution_relu_15)
        /*002c*/ 	.word	0x00000000
.L_9:


//--------------------- .nv.info.triton_poi_fused__native_batch_norm_legit_no_training_add_convolution_relu_15 --------------------------
	.section	.nv.info.triton_poi_fused__native_batch_norm_legit_no_training_add_convolution_relu_15,"",@"SHT_CUDA_INFO"
	.sectionflags	@""
	.align	4


	//----- nvinfo : EIATTR_CUDA_API_VERSION
	.align		4
        /*0000*/ 	.byte	0x04, 0x37
        /*0002*/ 	.short	(.L_11 - .L_10)
.L_10:
        /*0004*/ 	.word	0x0000007c


	//----- nvinfo : EIATTR_KPARAM_INFO
	.align		4
.L_11:
        /*0008*/ 	.byte	0x04, 0x17
        /*000a*/ 	.short	(.L_13 - .L_12)
.L_12:
        /*000c*/ 	.word	0x00000000
        /*0010*/ 	.short	0x0008
        /*0012*/ 	.short	0x0040
        /*0014*/ 	.byte	0x00, 0xf0, 0x11, 0x00


	//----- nvinfo : EIATTR_KPARAM_INFO
	.align		4
.L_13:
        /*0018*/ 	.byte	0x04, 0x17
        /*001a*/ 	.short	(.L_15 - .L_14)
.L_14:
        /*001c*/ 	.word	0x00000000
        /*0020*/ 	.short	0x0007
        /*0022*/ 	.short	0x0038
        /*0024*/ 	.byte	0x00, 0xf4, 0x21, 0x00


	//----- nvinfo : EIATTR_KPARAM_INFO
	.align		4
.L_15:
        /*0028*/ 	.byte	0x04, 0x17
        /*002a*/ 	.short	(.L_17 - .L_16)
.L_16:
        /*002c*/ 	.word	0x00000000
        /*0030*/ 	.short	0x0006
        /*0032*/ 	.short	0x0030
        /*0034*/ 	.byte	0x00, 0xf4, 0x21, 0x00


	//----- nvinfo : EIATTR_KPARAM_INFO
	.align		4
.L_17:
        /*0038*/ 	.byte	0x04, 0x17
        /*003a*/ 	.short	(.L_19 - .L_18)
.L_18:
        /*003c*/ 	.word	0x00000000
        /*0040*/ 	.short	0x0005
        /*0042*/ 	.short	0x0028
        /*0044*/ 	.byte	0x00, 0xf4, 0x21, 0x00


	//----- nvinfo : EIATTR_KPARAM_INFO
	.align		4
.L_19:
        /*0048*/ 	.byte	0x04, 0x17
        /*004a*/ 	.short	(.L_21 - .L_20)
.L_20:
        /*004c*/ 	.word	0x00000000
        /*0050*/ 	.short	0x0004
        /*0052*/ 	.short	0x0020
        /*0054*/ 	.byte	0x00, 0xf4, 0x21, 0x00


	//----- nvinfo : EIATTR_KPARAM_INFO
	.align		4
.L_21:
        /*0058*/ 	.byte	0x04, 0x17
        /*005a*/ 	.short	(.L_23 - .L_22)
.L_22:
        /*005c*/ 	.word	0x00000000
        /*0060*/ 	.short	0x0003
        /*0062*/ 	.short	0x0018
        /*0064*/ 	.byte	0x00, 0xf4, 0x21, 0x00


	//----- nvinfo : EIATTR_KPARAM_INFO
	.align		4
.L_23:
        /*0068*/ 	.byte	0x04, 0x17
        /*006a*/ 	.short	(.L_25 - .L_24)
.L_24:
        /*006c*/ 	.word	0x00000000
        /*0070*/ 	.short	0x0002
        /*0072*/ 	.short	0x0010
        /*0074*/ 	.byte	0x00, 0xf4, 0x21, 0x00


	//----- nvinfo : EIATTR_KPARAM_INFO
	.align		4
.L_25:
        /*0078*/ 	.byte	0x04, 0x17
        /*007a*/ 	.short	(.L_27 - .L_26)
.L_26:
        /*007c*/ 	.word	0x00000000
        /*0080*/ 	.short	0x0001
        /*0082*/ 	.short	0x0008
        /*0084*/ 	.byte	0x00, 0xf4, 0x21, 0x00


	//----- nvinfo : EIATTR_KPARAM_INFO
	.align		4
.L_27:
        /*0088*/ 	.byte	0x04, 0x17
        /*008a*/ 	.short	(.L_29 - .L_28)
.L_28:
        /*008c*/ 	.word	0x00000000
        /*0090*/ 	.short	0x0000
        /*0092*/ 	.short	0x0000
        /*0094*/ 	.byte	0x00, 0xf4, 0x21, 0x00


	//----- nvinfo : EIATTR_SPARSE_MMA_MASK
	.align		4
.L_29:
        /*0098*/ 	.byte	0x03, 0x50
        /*009a*/ 	.short	0x0000


	//----- nvinfo : EIATTR_MAXREG_COUNT
	.align		4
        /*009c*/ 	.byte	0x03, 0x1b
        /*009e*/ 	.short	0x00ff


	//----- nvinfo : EIATTR_EXIT_INSTR_OFFSETS
	.align		4
        /*00a0*/ 	.byte	0x04, 0x1c
        /*00a2*/ 	.short	(.L_31 - .L_30)


	//   ....[0]....
.L_30:
        /*00a4*/ 	.word	0x000006a0


	//----- nvinfo : EIATTR_REQNTID
	.align		4
.L_31:
        /*00a8*/ 	.byte	0x04, 0x10
        /*00aa*/ 	.short	(.L_33 - .L_32)
.L_32:
        /*00ac*/ 	.word	0x00000080
        /*00b0*/ 	.word	0x00000001
        /*00b4*/ 	.word	0x00000001


	//----- nvinfo : EIATTR_CBANK_PARAM_SIZE
	.align		4
.L_33:
        /*00b8*/ 	.byte	0x03, 0x19
        /*00ba*/ 	.short	0x0044


	//----- nvinfo : EIATTR_PARAM_CBANK
	.align		4
        /*00bc*/ 	.byte	0x04, 0x0a
        /*00be*/ 	.short	(.L_35 - .L_34)
	.align		4
.L_34:
        /*00c0*/ 	.word	index@(.nv.constant0.triton_poi_fused__native_batch_norm_legit_no_training_add_convolution_relu_15)
        /*00c4*/ 	.short	0x0210
        /*00c6*/ 	.short	0x0044


	//----- nvinfo : EIATTR_SW_WAR
	.align		4
.L_35:
        /*00c8*/ 	.byte	0x04, 0x36
        /*00ca*/ 	.short	(.L_37 - .L_36)
.L_36:
        /*00cc*/ 	.word	0x00000008
.L_37:


//--------------------- .nv.callgraph             --------------------------
	.section	.nv.callgraph,"",@"SHT_CUDA_CALLGRAPH"
	.align	4
	.sectionentsize	8
	.align		4
        /*0000*/ 	.word	0x00000000
	.align		4
        /*0004*/ 	.word	0xffffffff
	.align		4
        /*0008*/ 	.word	0x00000000
	.align		4
        /*000c*/ 	.word	0xfffffffe
	.align		4
        /*0010*/ 	.word	0x00000000
	.align		4
        /*0014*/ 	.word	0xfffffffd
	.align		4
        /*0018*/ 	.word	0x00000000
	.align		4
        /*001c*/ 	.word	0xfffffffc


//--------------------- .nv.constant4             --------------------------
	.section	.nv.constant4,"a",@progbits
	.align	8
	.align		8
.nv.constant4:
        /*0000*/ 	.dword	_$_str
	.align		8
        /*0008*/ 	.dword	_$_str_$_2


//--------------------- .text.triton_poi_fused__native_batch_norm_legit_no_training_add_convolution_relu_15 --------------------------
	.section	.text.triton_poi_fused__native_batch_norm_legit_no_training_add_convolution_relu_15,"ax",@progbits
	.align	128
        .global         triton_poi_fused__native_batch_norm_legit_no_training_add_convolution_relu_15
        .type           triton_poi_fused__native_batch_norm_legit_no_training_add_convolution_relu_15,@function
        .size           triton_poi_fused__native_batch_norm_legit_no_training_add_convolution_relu_15,(.L_x_1 - triton_poi_fused__native_batch_norm_legit_no_training_add_convolution_relu_15)
        .other          triton_poi_fused__native_batch_norm_legit_no_training_add_convolution_relu_15,@"STO_CUDA_ENTRY STV_DEFAULT"
triton_poi_fused__native_batch_norm_legit_no_training_add_convolution_relu_15:
.text.triton_poi_fused__native_batch_norm_legit_no_training_add_convolution_relu_15:
[----:B------:R-:W-:Y:S01]  /*0000*/  LDC R1, c[0x0][0x28] ;  /* 0x00000a00ff017b82 */ /* 0x000fe20000000800 */
[----:B------:R-:W1:Y:S07]  /*0010*/  S2R R0, SR_TID.X ;  /* 0x0000000000007919 */ /* 0x000e6e0000002100 */
[----:B------:R-:W2:Y:S01]  /*0020*/  LDC.64 R24, c[0x0][0x228] ;  /* 0x00008a00ff187b82 */ /* 0x000ea20000000a00 */
[----:B------:R-:W-:Y:S01]  /*0030*/  ULDC.64 UR4, c[0x0][0x208] ;  /* 0x0000820000047ab9 */ /* 0x000fe20000000a00 */
[----:B------:R-:W3:Y:S06]  /*0040*/  S2R R5, SR_CTAID.X ;  /* 0x0000000000057919 */ /* 0x000eec0000002500 */
[----:B------:R-:W4:Y:S08]  /*0050*/  LDC.64 R8, c[0x0][0x218] ;  /* 0x00008600ff087b82 */ /* 0x000f300000000a00 */
[----:B------:R-:W5:Y:S08]  /*0060*/  LDC.64 R28, c[0x0][0x210] ;  /* 0x00008400ff1c7b82 */ /* 0x000f700000000a00 */
[----:B------:R-:W5:Y:S01]  /*0070*/  LDC.64 R12, c[0x0][0x220] ;  /* 0x00008800ff0c7b82 */ /* 0x000f620000000a00 */
[----:B-1----:R-:W-:-:S07]  /*0080*/  SHF.L.U32 R0, R0, 0x2, RZ ;  /* 0x0000000200007819 */ /* 0x002fce00000006ff */
[----:B------:R-:W1:Y:S01]  /*0090*/  LDC.64 R20, c[0x0][0x230] ;  /* 0x00008c00ff147b82 */ /* 0x000e620000000a00 */
[----:B---3--:R-:W-:Y:S02]  /*00a0*/  SHF.R.S32.HI R3, RZ, 0x16, R5 ;  /* 0x00000016ff037819 */ /* 0x008fe40000011405 */
[----:B------:R-:W-:Y:S02]  /*00b0*/  LOP3.LUT R0, R0, 0x1fc, RZ, 0xc0, !PT ;  /* 0x000001fc00007812 */ /* 0x000fe400078ec0ff */
[----:B------:R-:W-:-:S03]  /*00c0*/  SGXT R3, R3, 0x1 ;  /* 0x000000010303781a */ /* 0x000fc60000000200 */
[----:B------:R-:W3:Y:S01]  /*00d0*/  LDC.64 R16, c[0x0][0x238] ;  /* 0x00008e00ff107b82 */ /* 0x000ee20000000a00 */
[----:B------:R-:W-:-:S04]  /*00e0*/  LEA R0, R5, R0, 0x9 ;  /* 0x0000000005007211 */ /* 0x000fc800078e48ff */
[----:B------:R-:W-:-:S04]  /*00f0*/  LEA.HI R3, R3, R0, RZ, 0x6 ;  /* 0x0000000003037211 */ /* 0x000fc800078f30ff */
[----:B------:R-:W-:-:S04]  /*0100*/  LOP3.LUT R3, R3, 0xffffffc0, RZ, 0xc0, !PT ;  /* 0xffffffc003037812 */ /* 0x000fc800078ec0ff */
[----:B------:R-:W-:-:S05]  /*0110*/  IADD3 R2, R0, -R3, RZ ;  /* 0x8000000300027210 */ /* 0x000fca0007ffe0ff */
[----:B--2---:R-:W-:-:S06]  /*0120*/  IMAD.WIDE R24, R2, 0x4, R24 ;  /* 0x0000000402187825 */ /* 0x004fcc00078e0218 */
[----:B------:R-:W2:Y:S01]  /*0130*/  LDG.E.EL.128 R24, desc[UR4][R24.64] ;  /* 0x0000000418187981 */ /* 0x000ea2000c2e1d00 */
[----:B----4-:R-:W-:-:S04]  /*0140*/  IMAD.WIDE R8, R2, 0x4, R8 ;  /* 0x0000000402087825 */ /* 0x010fc800078e0208 */
[----:B-----5:R-:W-:Y:S02]  /*0150*/  IMAD.WIDE R28, R0, 0x4, R28 ;  /* 0x00000004001c7825 */ /* 0x020fe400078e021c */
[----:B------:R-:W4:Y:S02]  /*0160*/  LDG.E.EL.128 R8, desc[UR4][R8.64] ;  /* 0x0000000408087981 */ /* 0x000f24000c2e1d00 */
[C---:B0-----:R-:W-:Y:S02]  /*0170*/  IMAD.WIDE R12, R2.reuse, 0x4, R12 ;  /* 0x00000004020c7825 */ /* 0x041fe400078e020c */
[----:B------:R-:W4:Y:S04]  /*0180*/  LDG.E.128 R4, desc[UR4][R28.64] ;  /* 0x000000041c047981 */ /* 0x000f28000c1e1d00 */
[----:B------:R-:W5:Y:S01]  /*0190*/  LDG.E.EL.128 R12, desc[UR4][R12.64] ;  /* 0x000000040c0c7981 */ /* 0x000f62000c2e1d00 */
[----:B-1----:R-:W-:-:S04]  /*01a0*/  IMAD.WIDE R20, R2, 0x4, R20 ;  /* 0x0000000402147825 */ /* 0x002fc800078e0214 */
[----:B---3--:R-:W-:-:S04]  /*01b0*/  IMAD.WIDE R16, R2, 0x4, R16 ;  /* 0x0000000402107825 */ /* 0x008fc800078e0210 */
[----:B--2---:R-:W-:Y:S01]  /*01c0*/  FADD R3, R24, 0.0010000000474974513054 ;  /* 0x3a83126f18037421 */ /* 0x004fe20000000000 */
[----:B------:R-:W-:Y:S01]  /*01d0*/  FADD R26, R26, 0.0010000000474974513054 ;  /* 0x3a83126f1a1a7421 */ /* 0x000fe20000000000 */
[----:B------:R-:W-:Y:S02]  /*01e0*/  FADD R25, R25, 0.0010000000474974513054 ;  /* 0x3a83126f19197421 */ /* 0x000fe40000000000 */
[----:B------:R-:W0:Y:S08]  /*01f0*/  MUFU.SQRT R22, R3 ;  /* 0x0000000300167308 */ /* 0x000e300000002000 */
[----:B------:R-:W1:Y:S08]  /*0200*/  MUFU.SQRT R19, R25 ;  /* 0x0000001900137308 */ /* 0x000e700000002000 */
[----:B------:R-:W2:Y:S01]  /*0210*/  MUFU.SQRT R26, R26 ;  /* 0x0000001a001a7308 */ /* 0x000ea20000002000 */
[----:B0-----:R-:W-:-:S02]  /*0220*/  FSETP.GT.AND P0, PT, R22, 8.50705917302346158658e+37, PT ;  /* 0x7e8000001600780b */ /* 0x001fc40003f04000 */
[----:B------:R-:W-:Y:S02]  /*0230*/  FSETP.GEU.AND P3, PT, R22, 1.175494350822287508e-38, PT ;  /* 0x008000001600780b */ /* 0x000fe40003f6e000 */
[C---:B-1----:R-:W-:Y:S02]  /*0240*/  FSETP.GT.AND P1, PT, R19.reuse, 8.50705917302346158658e+37, PT ;  /* 0x7e8000001300780b */ /* 0x042fe40003f24000 */
[----:B------:R-:W-:Y:S02]  /*0250*/  FSETP.GEU.AND P4, PT, R19, 1.175494350822287508e-38, PT ;  /* 0x008000001300780b */ /* 0x000fe40003f8e000 */
[C---:B--2---:R-:W-:Y:S02]  /*0260*/  FSETP.GT.AND P2, PT, R26.reuse, 8.50705917302346158658e+37, PT ;  /* 0x7e8000001a00780b */ /* 0x044fe40003f44000 */
[----:B------:R-:W-:-:S03]  /*0270*/  FSETP.GEU.AND P5, PT, R26, 1.175494350822287508e-38, PT ;  /* 0x008000001a00780b */ /* 0x000fc60003fae000 */
[----:B------:R-:W-:Y:S01]  /*0280*/  @P0 FMUL R22, R22, 0.25 ;  /* 0x3e80000016160820 */ /* 0x000fe20000400000 */
[----:B------:R-:W-:-:S03]  /*0290*/  HFMA2.MMA R24, -RZ, RZ, 1.625, 0 ;  /* 0x3e800000ff187435 */ /* 0x000fc600000001ff */
[----:B------:R-:W-:Y:S01]  /*02a0*/  @P1 FMUL R19, R19, 0.25 ;  /* 0x3e80000013131820 */ /* 0x000fe20000400000 */
[----:B------:R-:W-:-:S03]  /*02b0*/  @!P3 FMUL R22, R22, 16777216 ;  /* 0x4b8000001616b820 */ /* 0x000fc60000400000 */
[----:B------:R-:W-:Y:S01]  /*02c0*/  @!P4 FMUL R19, R19, 16777216 ;  /* 0x4b8000001313c820 */ /* 0x000fe20000400000 */
[----:B------:R-:W-:Y:S01]  /*02d0*/  @P2 FMUL R26, R26, 0.25 ;  /* 0x3e8000001a1a2820 */ /* 0x000fe20000400000 */
[----:B------:R0:W1:Y:S03]  /*02e0*/  MUFU.RCP R18, R22 ;  /* 0x0000001600127308 */ /* 0x0000660000001000 */
[----:B------:R-:W-:Y:S01]  /*02f0*/  @!P5 FMUL R26, R26, 16777216 ;  /* 0x4b8000001a1ad820 */ /* 0x000fe20000400000 */
[----:B------:R-:W-:-:S04]  /*0300*/  FSEL R23, R24, 1, P0 ;  /* 0x3f80000018177808 */ /* 0x000fc80000000000 */
[----:B------:R-:W2:Y:S01]  /*0310*/  MUFU.RCP R3, R26 ;  /* 0x0000001a00037308 */ /* 0x000ea20000001000 */
[----:B----4-:R-:W-:Y:S01]  /*0320*/  FADD R4, R4, R8 ;  /* 0x0000000804047221 */ /* 0x010fe20000000000 */
[----:B------:R-:W-:Y:S01]  /*0330*/  @!P3 FMUL R23, R23, 16777216 ;  /* 0x4b8000001717b820 */ /* 0x000fe20000400000 */
[----:B0-----:R-:W-:-:S05]  /*0340*/  FSEL R22, R24, 1, P1 ;  /* 0x3f80000018167808 */ /* 0x001fca0000800000 */
[----:B------:R-:W0:Y:S01]  /*0350*/  MUFU.RCP R19, R19 ;  /* 0x0000001300137308 */ /* 0x000e220000001000 */
[----:B------:R-:W-:Y:S01]  /*0360*/  FSEL R8, R24, 1, P2 ;  /* 0x3f80000018087808 */ /* 0x000fe20001000000 */
[----:B-1----:R-:W-:Y:S01]  /*0370*/  FMUL R18, R18, R23 ;  /* 0x0000001712127220 */ /* 0x002fe20000400000 */
[----:B------:R-:W-:Y:S01]  /*0380*/  @!P4 FMUL R22, R22, 16777216 ;  /* 0x4b8000001616c820 */ /* 0x000fe20000400000 */
[----:B-----5:R-:W-:Y:S02]  /*0390*/  FADD R23, -R12, R4 ;  /* 0x000000040c177221 */ /* 0x020fe40000000100 */
[----:B------:R-:W-:-:S04]  /*03a0*/  @!P5 FMUL R8, R8, 16777216 ;  /* 0x4b8000000808d820 */ /* 0x000fc80000400000 */
[----:B--2---:R-:W-:Y:S01]  /*03b0*/  FMUL R3, R3, R8 ;  /* 0x0000000803037220 */ /* 0x004fe20000400000 */
[----:B------:R-:W-:Y:S01]  /*03c0*/  FMUL R8, R18, R23 ;  /* 0x0000001712087220 */ /* 0x000fe20000400000 */
[----:B0-----:R-:W-:Y:S02]  /*03d0*/  FMUL R2, R19, R22 ;  /* 0x0000001613027220 */ /* 0x001fe40000400000 */
[----:B------:R-:W2:Y:S04]  /*03e0*/  LDG.E.EL.128 R20, desc[UR4][R20.64] ;  /* 0x0000000414147981 */ /* 0x000ea8000c2e1d00 */
[----:B------:R-:W2:Y:S01]  /*03f0*/  LDG.E.EL.128 R16, desc[UR4][R16.64] ;  /* 0x0000000410107981 */ /* 0x000ea2000c2e1d00 */
[----:B------:R-:W-:Y:S02]  /*0400*/  FADD R12, R27, 0.0010000000474974513054 ;  /* 0x3a83126f1b0c7421 */ /* 0x000fe40000000000 */
[----:B------:R-:W0:Y:S02]  /*0410*/  LDC.64 R26, c[0x0][0x240] ;  /* 0x00009000ff1a7b82 */ /* 0x000e240000000a00 */
[----:B------:R-:W1:Y:S02]  /*0420*/  MUFU.SQRT R25, R12 ;  /* 0x0000000c00197308 */ /* 0x000e640000002000 */
[----:B-1----:R-:W-:-:S02]  /*0430*/  FSETP.GT.AND P0, PT, R25, 8.50705917302346158658e+37, PT ;  /* 0x7e8000001900780b */ /* 0x002fc40003f04000 */
[----:B------:R-:W-:-:S11]  /*0440*/  FSETP.GEU.AND P1, PT, R25, 1.175494350822287508e-38, PT ;  /* 0x008000001900780b */ /* 0x000fd60003f2e000 */
[----:B------:R-:W-:-:S04]  /*0450*/  @P0 FMUL R25, R25, 0.25 ;  /* 0x3e80000019190820 */ /* 0x000fc80000400000 */
[----:B------:R-:W-:Y:S01]  /*0460*/  @!P1 FMUL R25, R25, 16777216 ;  /* 0x4b80000019199820 */ /* 0x000fe20000400000 */
[----:B------:R-:W-:Y:S01]  /*0470*/  FSEL R24, R24, 1, P0 ;  /* 0x3f80000018187808 */ /* 0x000fe20000000000 */
[----:B0-----:R-:W-:-:S04]  /*0480*/  IMAD.WIDE R26, R0, 0x4, R26 ;  /* 0x00000004001a7825 */ /* 0x001fc800078e021a */
[----:B------:R-:W-:Y:S01]  /*0490*/  @!P1 FMUL R24, R24, 16777216 ;  /* 0x4b80000018189820 */ /* 0x000fe20000400000 */
[----:B--2---:R-:W-:Y:S02]  /*04a0*/  FFMA R16, R20, R8, R16 ;  /* 0x0000000814107223 */ /* 0x004fe40000000010 */
[----:B------:R-:W0:Y:S02]  /*04b0*/  MUFU.RCP R8, R25 ;  /* 0x0000001900087308 */ /* 0x000e240000001000 */
[----:B0-----:R-:W-:Y:S02]  /*04c0*/  FMUL R8, R8, R24 ;  /* 0x0000001808087220 */ /* 0x001fe40000400000 */
[----:B------:R-:W2:Y:S01]  /*04d0*/  LDG.E.128 R24, desc[UR4][R26.64] ;  /* 0x000000041a187981 */ /* 0x000ea2000c1e1d00 */
[----:B------:R-:W-:Y:S01]  /*04e0*/  FADD R6, R6, R10 ;  /* 0x0000000a06067221 */ /* 0x000fe20000000000 */
[----:B------:R-:W-:Y:S02]  /*04f0*/  FADD R7, R7, R11 ;  /* 0x0000000b07077221 */ /* 0x000fe40000000000 */
[----:B------:R-:W0:Y:S01]  /*0500*/  LDC.64 R10, c[0x0][0x248] ;  /* 0x00009200ff0a7b82 */ /* 0x000e220000000a00 */
[----:B------:R-:W-:Y:S01]  /*0510*/  FADD R5, R5, R9 ;  /* 0x0000000905057221 */ /* 0x000fe20000000000 */
[----:B------:R-:W-:Y:S01]  /*0520*/  FADD R15, -R15, R7 ;  /* 0x000000070f0f7221 */ /* 0x000fe20000000100 */
[----:B------:R-:W-:-:S02]  /*0530*/  FADD R14, -R14, R6 ;  /* 0x000000060e0e7221 */ /* 0x000fc40000000100 */
[----:B------:R-:W-:Y:S01]  /*0540*/  FADD R13, -R13, R5 ;  /* 0x000000050d0d7221 */ /* 0x000fe20000000100 */
[----:B------:R-:W-:Y:S01]  /*0550*/  FMUL R8, R8, R15 ;  /* 0x0000000f08087220 */ /* 0x000fe20000400000 */
[----:B------:R-:W-:Y:S02]  /*0560*/  FMUL R3, R3, R14 ;  /* 0x0000000e03037220 */ /* 0x000fe40000400000 */
[----:B------:R-:W-:Y:S01]  /*0570*/  FMUL R2, R2, R13 ;  /* 0x0000000d02027220 */ /* 0x000fe20000400000 */
[----:B------:R-:W-:Y:S01]  /*0580*/  FFMA R8, R23, R8, R19 ;  /* 0x0000000817087223 */ /* 0x000fe20000000013 */
[----:B------:R-:W-:Y:S02]  /*0590*/  FFMA R3, R22, R3, R18 ;  /* 0x0000000316037223 */ /* 0x000fe40000000012 */
[----:B------:R-:W-:Y:S01]  /*05a0*/  FFMA R2, R21, R2, R17 ;  /* 0x0000000215027223 */ /* 0x000fe20000000011 */
[----:B------:R-:W-:Y:S01]  /*05b0*/  STG.E.128 desc[UR4][R28.64], R4 ;  /* 0x000000041c007986 */ /* 0x000fe2000c101d04 */
[----:B--2---:R-:W-:Y:S01]  /*05c0*/  FSETP.GEU.AND P3, PT, R16, -R24, PT ;  /* 0x800000181000720b */ /* 0x004fe20003f6e000 */
[----:B------:R-:W-:Y:S01]  /*05d0*/  FADD R16, R24, R16 ;  /* 0x0000001018107221 */ /* 0x000fe20000000000 */
[----:B------:R-:W-:Y:S01]  /*05e0*/  FSETP.GEU.AND P1, PT, R3, -R26, PT ;  /* 0x8000001a0300720b */ /* 0x000fe20003f2e000 */
[----:B------:R-:W-:Y:S01]  /*05f0*/  FADD R9, R25, R2 ;  /* 0x0000000219097221 */ /* 0x000fe20000000000 */
[----:B------:R-:W-:Y:S01]  /*0600*/  FSETP.GEU.AND P0, PT, R8, -R27, PT ;  /* 0x8000001b0800720b */ /* 0x000fe20003f0e000 */
[----:B------:R-:W-:Y:S01]  /*0610*/  FADD R26, R26, R3 ;  /* 0x000000031a1a7221 */ /* 0x000fe20000000000 */
[----:B------:R-:W-:Y:S01]  /*0620*/  FADD R27, R27, R8 ;  /* 0x000000081b1b7221 */ /* 0x000fe20000000000 */
[----:B------:R-:W-:Y:S01]  /*0630*/  FSETP.GEU.AND P2, PT, R2, -R25, PT ;  /* 0x800000190200720b */ /* 0x000fe20003f4e000 */
[----:B0-----:R-:W-:Y:S01]  /*0640*/  IMAD.WIDE R2, R0, 0x4, R10 ;  /* 0x0000000400027825 */ /* 0x001fe200078e020a */
[----:B------:R-:W-:-:S02]  /*0650*/  SEL R8, R16, RZ, P3 ;  /* 0x000000ff10087207 */ /* 0x000fc40001800000 */
[----:B------:R-:W-:Y:S02]  /*0660*/  SEL R9, R9, RZ, P2 ;  /* 0x000000ff09097207 */ /* 0x000fe40001000000 */
[----:B------:R-:W-:Y:S02]  /*0670*/  SEL R10, R26, RZ, P1 ;  /* 0x000000ff1a0a7207 */ /* 0x000fe40000800000 */
[----:B------:R-:W-:-:S05]  /*0680*/  SEL R11, R27, RZ, P0 ;  /* 0x000000ff1b0b7207 */ /* 0x000fca0000000000 */
[----:B------:R-:W-:Y:S01]  /*0690*/  STG.E.128 desc[UR4][R2.64], R8 ;  /* 0x0000000802007986 */ /* 0x000fe2000c101d04 */
[----:B------:R-:W-:Y:S05]  /*06a0*/  EXIT ;  /* 0x000000000000794d */ /* 0x000fea0003800000 */
.L_x_0:
[----:B------:R-:W-:-:S00]  /*06b0*/  BRA `(.L_x_0) ;  /* 0xfffffffc00fc7947 */ /* 0x000fc0000383ffff */
[----:B------:R-:W-:-:S00]  /*06c0*/  NOP ;  /* 0x0000000000007918 */ /* 0x000fc00000000000 */
        /* <DEDUP_REMOVED lines=11> */
.L_x_1:


//--------------------- .nv.global.init           --------------------------
	.section	.nv.global.init,"aw",@progbits
.nv.global.init:
	.type		_$_str,@object
	.size		_$_str,(_$_str_$_2 - _$_str)
_$_str:
        /*0000*/ 	.byte	0x5f, 0x5f, 0x43, 0x55, 0x44, 0x41, 0x5f, 0x46, 0x54, 0x5a, 0x00
	.type		_$_str_$_2,@object
	.size		_$_str_$_2,(.L_1 - _$_str_$_2)
_$_str_$_2:
        /*000b*/ 	.byte	0x5f, 0x5f, 0x43, 0x55, 0x44, 0x41, 0x5f, 0x50, 0x52, 0x45, 0x43, 0x5f, 0x53, 0x51, 0x52, 0x54
        /*001b*/ 	.byte	0x00
.L_1:


//--------------------- .nv.constant0.triton_poi_fused__native_batch_norm_legit_no_training_add_convolution_relu_15 --------------------------
	.section	.nv.constant0.triton_poi_fused__native_batch_norm_legit_no_training_add_convolution_relu_15,"a",@progbits
	.sectionflags	@""
	.align	4
.nv.constant0.triton_poi_fused__native_batch_norm_legit_no_training_add_convolution_relu_15:
	.zero		596
